//
// Generated by NVIDIA NVVM Compiler
//
// Compiler Build ID: CL-36424714
// Cuda compilation tools, release 13.0, V13.0.88
// Based on NVVM 20.0.0
//

.version 9.0
.target sm_100
.address_size 64

	// .globl	_Z17blockcopyToOpenMMPfS_Piiii

.visible .entry _Z17blockcopyToOpenMMPfS_Piiii(
	.param .u64 .ptr .align 1 _Z17blockcopyToOpenMMPfS_Piiii_param_0,
	.param .u64 .ptr .align 1 _Z17blockcopyToOpenMMPfS_Piiii_param_1,
	.param .u64 .ptr .align 1 _Z17blockcopyToOpenMMPfS_Piiii_param_2,
	.param .u32 _Z17blockcopyToOpenMMPfS_Piiii_param_3,
	.param .u32 _Z17blockcopyToOpenMMPfS_Piiii_param_4,
	.param .u32 _Z17blockcopyToOpenMMPfS_Piiii_param_5
)
{
	.reg .pred 	%p<4>;
	.reg .b32 	%r<16>;
	.reg .b32 	%f<2>;
	.reg .b64 	%rd<13>;

	ld.param.u64 	%rd2, [_Z17blockcopyToOpenMMPfS_Piiii_param_0];
	ld.param.u64 	%rd3, [_Z17blockcopyToOpenMMPfS_Piiii_param_1];
	ld.param.u64 	%rd4, [_Z17blockcopyToOpenMMPfS_Piiii_param_2];
	ld.param.u32 	%r4, [_Z17blockcopyToOpenMMPfS_Piiii_param_3];
	ld.param.u32 	%r5, [_Z17blockcopyToOpenMMPfS_Piiii_param_4];
	ld.param.u32 	%r6, [_Z17blockcopyToOpenMMPfS_Piiii_param_5];
	cvta.to.global.u64 	%rd5, %rd4;
	mov.u32 	%r7, %ctaid.x;
	mov.u32 	%r8, %ntid.x;
	mov.u32 	%r9, %tid.x;
	mad.lo.s32 	%r1, %r7, %r8, %r9;
	mul.wide.s32 	%rd6, %r1, 4;
	add.s64 	%rd1, %rd5, %rd6;
	ld.global.u32 	%r10, [%rd1];
	mad.lo.s32 	%r2, %r10, 3, %r5;
	mul.hi.s32 	%r11, %r2, 1431655766;
	shr.u32 	%r12, %r11, 31;
	add.s32 	%r3, %r11, %r12;
	setp.ge.s32 	%p1, %r3, %r6;
	@%p1 bra 	$L__BB0_4;
	setp.eq.s32 	%p2, %r1, %r4;
	@%p2 bra 	$L__BB0_3;
	ld.global.u32 	%r13, [%rd1+4];
	setp.ge.s32 	%p3, %r3, %r13;
	@%p3 bra 	$L__BB0_4;
$L__BB0_3:
	cvta.to.global.u64 	%rd7, %rd3;
	mul.wide.s32 	%rd8, %r2, 4;
	add.s64 	%rd9, %rd7, %rd8;
	ld.global.f32 	%f1, [%rd9];
	add.s32 	%r14, %r2, %r3;
	add.s32 	%r15, %r14, 1;
	mul.wide.s32 	%rd10, %r15, 16;
	cvta.to.global.u64 	%rd11, %rd2;
	add.s64 	%rd12, %rd11, %rd10;
	st.global.f32 	[%rd12], %f1;
$L__BB0_4:
	ret;

}


// ===== COMPILED SASS (sm_100) =====

	.target	sm_100

	.elftype	@"ET_EXEC"


//--------------------- .note.nv.tkinfo           --------------------------
	.section	.note.nv.tkinfo,"",@"SHT_NOTE"
	.sectionflags	@"SHF_NOTE_NV_TKINFO"
	.tkinfo
        /*0018*/ 	.word	0x00000002
        /*0030*/ 	.string	""
        /*0030*/ 	.string	"ptxas"
        /*0030*/ 	.string	"Cuda compilation tools, release 13.0, V13.0.88"
        /*0030*/ 	.string	"Build cuda_13.0.r13.0/compiler.36424714_0"
        /*0030*/ 	.string	"-arch sm_100 -m 64 "



//--------------------- .note.nv.cuinfo           --------------------------
	.section	.note.nv.cuinfo,"",@"SHT_NOTE"
	.sectionflags	@"SHF_NOTE_NV_CUINFO"
        /*0018*/ 	.short	0x0002
        /*001a*/ 	.short	0x0064
        /*001c*/ 	.short	0x0082
	.zero		2


//--------------------- .nv.info                  --------------------------
	.section	.nv.info,"",@"SHT_CUDA_INFO"
	.align	4


	//----- nvinfo : EIATTR_REGCOUNT
	.align		4
        /*0000*/ 	.byte	0x04, 0x2f
        /*0002*/ 	.short	(.L_1 - .L_0)
	.align		4
.L_0:
        /*0004*/ 	.word	index@(_Z17blockcopyToOpenMMPfS_Piiii)
        /*0008*/ 	.word	0x0000000a


	//----- nvinfo : EIATTR_FRAME_SIZE
	.align		4
.L_1:
        /*000c*/ 	.byte	0x04, 0x11
        /*000e*/ 	.short	(.L_3 - .L_2)
	.align		4
.L_2:
        /*0010*/ 	.word	index@(_Z17blockcopyToOpenMMPfS_Piiii)
        /*0014*/ 	.word	0x00000000


	//----- nvinfo : EIATTR_MIN_STACK_SIZE
	.align		4
.L_3:
        /*0018*/ 	.byte	0x04, 0x12
        /*001a*/ 	.short	(.L_5 - .L_4)
	.align		4
.L_4:
        /*001c*/ 	.word	index@(_Z17blockcopyToOpenMMPfS_Piiii)
        /*0020*/ 	.word	0x00000000
.L_5:


//--------------------- .nv.compat                --------------------------
	.section	.nv.compat,"",@"SHT_CUDA_COMPAT_INFO"
	.align	4
        /*0000*/ 	.byte	0x02, 0x09, 0x00, 0x00, 0x02, 0x02, 0x01, 0x00, 0x02, 0x05, 0x05, 0x00, 0x03, 0x07, 0x01, 0x01
        /*0010*/ 	.byte	0x02, 0x03, 0x00, 0x00, 0x02, 0x06, 0x01, 0x00, 0x04, 0x0b, 0x08, 0x00, 0x09, 0x00, 0x00, 0x00
        /*0020*/ 	.byte	0x00, 0x00, 0x00, 0x00


//--------------------- .nv.info._Z17blockcopyToOpenMMPfS_Piiii --------------------------
	.section	.nv.info._Z17blockcopyToOpenMMPfS_Piiii,"",@"SHT_CUDA_INFO"
	.sectionflags	@""
	.align	4


	//----- nvinfo : EIATTR_CUDA_API_VERSION
	.align		4
        /*0000*/ 	.byte	0x04, 0x37
        /*0002*/ 	.short	(.L_7 - .L_6)
.L_6:
        /*0004*/ 	.word	0x00000082


	//----- nvinfo : EIATTR_KPARAM_INFO
	.align		4
.L_7:
        /*0008*/ 	.byte	0x04, 0x17
        /*000a*/ 	.short	(.L_9 - .L_8)
.L_8:
        /*000c*/ 	.word	0x00000000
        /*0010*/ 	.short	0x0005
        /*0012*/ 	.short	0x0020
        /*0014*/ 	.byte	0x00, 0xf0, 0x11, 0x00


	//----- nvinfo : EIATTR_KPARAM_INFO
	.align		4
.L_9:
        /*0018*/ 	.byte	0x04, 0x17
        /*001a*/ 	.short	(.L_11 - .L_10)
.L_10:
        /*001c*/ 	.word	0x00000000
        /*0020*/ 	.short	0x0004
        /*0022*/ 	.short	0x001c
        /*0024*/ 	.byte	0x00, 0xf0, 0x11, 0x00


	//----- nvinfo : EIATTR_KPARAM_INFO
	.align		4
.L_11:
        /*0028*/ 	.byte	0x04, 0x17
        /*002a*/ 	.short	(.L_13 - .L_12)
.L_12:
        /*002c*/ 	.word	0x00000000
        /*0030*/ 	.short	0x0003
        /*0032*/ 	.short	0x0018
        /*0034*/ 	.byte	0x00, 0xf0, 0x11, 0x00


	//----- nvinfo : EIATTR_KPARAM_INFO
	.align		4
.L_13:
        /*0038*/ 	.byte	0x04, 0x17
        /*003a*/ 	.short	(.L_15 - .L_14)
.L_14:
        /*003c*/ 	.word	0x00000000
        /*0040*/ 	.short	0x0002
        /*0042*/ 	.short	0x0010
        /*0044*/ 	.byte	0x00, 0xf5, 0x21, 0x00


	//----- nvinfo : EIATTR_KPARAM_INFO
	.align		4
.L_15:
        /*0048*/ 	.byte	0x04, 0x17
        /*004a*/ 	.short	(.L_17 - .L_16)
.L_16:
        /*004c*/ 	.word	0x00000000
        /*0050*/ 	.short	0x0001
        /*0052*/ 	.short	0x0008
        /*0054*/ 	.byte	0x00, 0xf5, 0x21, 0x00


	//----- nvinfo : EIATTR_KPARAM_INFO
	.align		4
.L_17:
        /*0058*/ 	.byte	0x04, 0x17
        /*005a*/ 	.short	(.L_19 - .L_18)
.L_18:
        /*005c*/ 	.word	0x00000000
        /*0060*/ 	.short	0x0000
        /*0062*/ 	.short	0x0000
        /*0064*/ 	.byte	0x00, 0xf5, 0x21, 0x00


	//----- nvinfo : EIATTR_SPARSE_MMA_MASK
	.align		4
.L_19:
        /*0068*/ 	.byte	0x03, 0x50
        /*006a*/ 	.short	0x0000


	//----- nvinfo : EIATTR_MAXREG_COUNT
	.align		4
        /*006c*/ 	.byte	0x03, 0x1b
        /*006e*/ 	.short	0x00ff


	//----- nvinfo : EIATTR_MERCURY_ISA_VERSION
	.align		4
        /*0070*/ 	.byte	0x03, 0x5f
        /*0072*/ 	.short	0x0101


	//----- nvinfo : EIATTR_VRC_CTA_INIT_COUNT
	.align		4
        /*0074*/ 	.byte	0x02, 0x4a
	.zero		1
	.zero		1


	//----- nvinfo : EIATTR_EXIT_INSTR_OFFSETS
	.align		4
        /*0078*/ 	.byte	0x04, 0x1c
        /*007a*/ 	.short	(.L_21 - .L_20)


	//   ....[0]....
.L_20:
        /*007c*/ 	.word	0x000000f0


	//   ....[1]....
        /*0080*/ 	.word	0x00000160


	//   ....[2]....
        /*0084*/ 	.word	0x000001f0


	//----- nvinfo : EIATTR_CRS_STACK_SIZE
	.align		4
.L_21:
        /*0088*/ 	.byte	0x04, 0x1e
        /*008a*/ 	.short	(.L_23 - .L_22)
.L_22:
        /*008c*/ 	.word	0x00000000


	//----- nvinfo : EIATTR_CBANK_PARAM_SIZE
	.align		4
.L_23:
        /*0090*/ 	.byte	0x03, 0x19
        /*0092*/ 	.short	0x0024


	//----- nvinfo : EIATTR_PARAM_CBANK
	.align		4
        /*0094*/ 	.byte	0x04, 0x0a
        /*0096*/ 	.short	(.L_25 - .L_24)
	.align		4
.L_24:
        /*0098*/ 	.word	index@(.nv.constant0._Z17blockcopyToOpenMMPfS_Piiii)
        /*009c*/ 	.short	0x0380
        /*009e*/ 	.short	0x0024


	//----- nvinfo : EIATTR_SW_WAR
	.align		4
.L_25:
        /*00a0*/ 	.byte	0x04, 0x36
        /*00a2*/ 	.short	(.L_27 - .L_26)
.L_26:
        /*00a4*/ 	.word	0x00000008
.L_27:


//--------------------- .nv.callgraph             --------------------------
	.section	.nv.callgraph,"",@"SHT_CUDA_CALLGRAPH"
	.align	4
	.sectionentsize	8
	.align		4
        /*0000*/ 	.word	0x00000000
	.align		4
        /*0004*/ 	.word	0xffffffff
	.align		4
        /*0008*/ 	.word	0x00000000
	.align		4
        /*000c*/ 	.word	0xfffffffe
	.align		4
        /*0010*/ 	.word	0x00000000
	.align		4
        /*0014*/ 	.word	0xfffffffd
	.align		4
        /*0018*/ 	.word	0x00000000
	.align		4
        /*001c*/ 	.word	0xfffffffc


//--------------------- .text._Z17blockcopyToOpenMMPfS_Piiii --------------------------
	.section	.text._Z17blockcopyToOpenMMPfS_Piiii,"ax",@progbits
	.align	128
        .global         _Z17blockcopyToOpenMMPfS_Piiii
        .type           _Z17blockcopyToOpenMMPfS_Piiii,@function
        .size           _Z17blockcopyToOpenMMPfS_Piiii,(.L_x_3 - _Z17blockcopyToOpenMMPfS_Piiii)
        .other          _Z17blockcopyToOpenMMPfS_Piiii,@"STO_CUDA_ENTRY STV_DEFAULT"
_Z17blockcopyToOpenMMPfS_Piiii:
.text._Z17blockcopyToOpenMMPfS_Piiii:
[----:B------:R-:W-:Y:S01]  /*0000*/  LDC R1, c[0x0][0x37c] ;  /* 0x0000df00ff017b82 */ /* 0x000fe20000000800 */
[----:B------:R-:W0:Y:S07]  /*0010*/  S2R R0, SR_TID.X ;  /* 0x0000000000007919 */ /* 0x000e2e0000002100 */
[----:B------:R-:W0:Y:S01]  /*0020*/  S2UR UR6, SR_CTAID.X ;  /* 0x00000000000679c3 */ /* 0x000e220000002500 */
[----:B------:R-:W1:Y:S07]  /*0030*/  LDCU.64 UR4, c[0x0][0x358] ;  /* 0x00006b00ff0477ac */ /* 0x000e6e0008000a00 */
[----:B------:R-:W0:Y:S08]  /*0040*/  LDC R5, c[0x0][0x360] ;  /* 0x0000d800ff057b82 */ /* 0x000e300000000800 */
[----:B------:R-:W2:Y:S08]  /*0050*/  LDC.64 R2, c[0x0][0x390] ;  /* 0x0000e400ff027b82 */ /* 0x000eb00000000a00 */
[----:B------:R-:W3:Y:S01]  /*0060*/  LDC R7, c[0x0][0x39c] ;  /* 0x0000e700ff077b82 */ /* 0x000ee20000000800 */
[----:B0-----:R-:W-:Y:S01]  /*0070*/  IMAD R5, R5, UR6, R0 ;  /* 0x0000000605057c24 */ /* 0x001fe2000f8e0200 */
[----:B------:R-:W0:Y:S03]  /*0080*/  LDCU UR6, c[0x0][0x3a0] ;  /* 0x00007400ff0677ac */ /* 0x000e260008000800 */
[----:B--2---:R-:W-:-:S05]  /*0090*/  IMAD.WIDE R2, R5, 0x4, R2 ;  /* 0x0000000405027825 */ /* 0x004fca00078e0202 */
[----:B-1----:R-:W3:Y:S02]  /*00a0*/  LDG.E R0, desc[UR4][R2.64] ;  /* 0x0000000402007981 */ /* 0x002ee4000c1e1900 */
[----:B---3--:R-:W-:-:S04]  /*00b0*/  IMAD R7, R0, 0x3, R7 ;  /* 0x0000000300077824 */ /* 0x008fc800078e0207 */
[----:B------:R-:W-:-:S05]  /*00c0*/  IMAD.HI R0, R7, 0x55555556, RZ ;  /* 0x5555555607007827 */ /* 0x000fca00078e02ff */
[----:B------:R-:W-:-:S04]  /*00d0*/  LEA.HI R0, R0, R0, RZ, 0x1 ;  /* 0x0000000000007211 */ /* 0x000fc800078f08ff */
[----:B0-----:R-:W-:-:S13]  /*00e0*/  ISETP.GE.AND P0, PT, R0, UR6, PT ;  /* 0x0000000600007c0c */ /* 0x001fda000bf06270 */
[----:B------:R-:W-:Y:S05]  /*00f0*/  @P0 EXIT ;  /* 0x000000000000094d */ /* 0x000fea0003800000 */
[----:B------:R-:W0:Y:S01]  /*0100*/  LDCU UR6, c[0x0][0x398] ;  /* 0x00007300ff0677ac */ /* 0x000e220008000800 */
[----:B------:R-:W-:Y:S01]  /*0110*/  BSSY.RECONVERGENT B0, `(.L_x_0) ;  /* 0x0000006000007945 */ /* 0x000fe20003800200 */
[----:B0-----:R-:W-:-:S13]  /*0120*/  ISETP.NE.AND P0, PT, R5, UR6, PT ;  /* 0x0000000605007c0c */ /* 0x001fda000bf05270 */
[----:B------:R-:W-:Y:S05]  /*0130*/  @!P0 BRA `(.L_x_1) ;  /* 0x00000000000c8947 */ /* 0x000fea0003800000 */
[----:B------:R-:W2:Y:S02]  /*0140*/  LDG.E R3, desc[UR4][R2.64+0x4] ;  /* 0x0000040402037981 */ /* 0x000ea4000c1e1900 */
[----:B--2---:R-:W-:-:S13]  /*0150*/  ISETP.GE.AND P0, PT, R0, R3, PT ;  /* 0x000000030000720c */ /* 0x004fda0003f06270 */
[----:B------:R-:W-:Y:S05]  /*0160*/  @P0 EXIT ;  /* 0x000000000000094d */ /* 0x000fea0003800000 */
.L_x_1:
[----:B------:R-:W-:Y:S05]  /*0170*/  BSYNC.RECONVERGENT B0 ;  /* 0x0000000000007941 */ /* 0x000fea0003800200 */
.L_x_0:
[----:B------:R-:W0:Y:S08]  /*0180*/  LDC.64 R2, c[0x0][0x388] ;  /* 0x0000e200ff027b82 */ /* 0x000e300000000a00 */
[----:B------:R-:W1:Y:S01]  /*0190*/  LDC.64 R4, c[0x0][0x380] ;  /* 0x0000e000ff047b82 */ /* 0x000e620000000a00 */
[----:B0-----:R-:W-:-:S06]  /*01a0*/  IMAD.WIDE R2, R7, 0x4, R2 ;  /* 0x0000000407027825 */ /* 0x001fcc00078e0202 */
[----:B------:R-:W2:Y:S01]  /*01b0*/  LDG.E R3, desc[UR4][R2.64] ;  /* 0x0000000402037981 */ /* 0x000ea2000c1e1900 */
[----:B------:R-:W-:-:S05]  /*01c0*/  IADD3 R7, PT, PT, R7, 0x1, R0 ;  /* 0x0000000107077810 */ /* 0x000fca0007ffe000 */
[----:B-1----:R-:W-:-:S05]  /*01d0*/  IMAD.WIDE R4, R7, 0x10, R4 ;  /* 0x0000001007047825 */ /* 0x002fca00078e0204 */
[----:B--2---:R-:W-:Y:S01]  /*01e0*/  STG.E desc[UR4][R4.64], R3 ;  /* 0x0000000304007986 */ /* 0x004fe2000c101904 */
[----:B------:R-:W-:Y:S05]  /*01f0*/  EXIT ;  /* 0x000000000000794d */ /* 0x000fea0003800000 */
.L_x_2:
[----:B------:R-:W-:-:S00]  /*0200*/  BRA `(.L_x_2) ;  /* 0xfffffffc00fc7947 */ /* 0x000fc0000383ffff */
[----:B------:R-:W-:-:S00]  /*0210*/  NOP ;  /* 0x0000000000007918 */ /* 0x000fc00000000000 */
        /* <DEDUP_REMOVED lines=14> */
.L_x_3:


//--------------------- .nv.shared.reserved.0     --------------------------
	.section	.nv.shared.reserved.0,"aw",@nobits
	.weak		__nv_reservedSMEM_offset_0_alias
	.size		__nv_reservedSMEM_offset_0_alias, 0, 64
	.other		__nv_reservedSMEM_offset_0_alias,@"STO_CUDA_RESERVED_SHARED STV_DEFAULT"
__nv_reservedSMEM_offset_0_alias:
	.zero		0
	.zero		64


//--------------------- .nv.constant0._Z17blockcopyToOpenMMPfS_Piiii --------------------------
	.section	.nv.constant0._Z17blockcopyToOpenMMPfS_Piiii,"a",@progbits
	.sectionflags	@""
	.align	4
.nv.constant0._Z17blockcopyToOpenMMPfS_Piiii:
	.zero		932


//--------------------- SYMBOLS --------------------------

	.type		.nv.reservedSmem.offset0,@object
	.size		.nv.reservedSmem.offset0,0x4
